	.headerflags	@"EF_CUDA_TEXMODE_UNIFIED EF_CUDA_64BIT_ADDRESS EF_CUDA_ACCELERATORS EF_CUDA_SM90 EF_CUDA_VIRTUAL_SM(EF_CUDA_SM90)"
	.elftype	@"ET_EXEC"


//--------------------- .nv.info                  --------------------------
	.section	.nv.info,"",@"SHT_CUDA_INFO"
	.align	4


	//----- nvinfo : EIATTR_REGCOUNT
	.align		4
        /*0000*/ 	.byte	0x04, 0x2f
        /*0002*/ 	.short	(.L_1 - .L_0)
	.align		4
.L_0:
        /*0004*/ 	.word	index@(triton_red_fused_div_mse_loss_35)
        /*0008*/ 	.word	0x0000001f


	//----- nvinfo : EIATTR_MIN_STACK_SIZE
	.align		4
.L_1:
        /*000c*/ 	.byte	0x04, 0x12
        /*000e*/ 	.short	(.L_3 - .L_2)
	.align		4
.L_2:
        /*0010*/ 	.word	index@(triton_red_fused_div_mse_loss_35)
        /*0014*/ 	.word	0x00000000


	//----- nvinfo : EIATTR_FRAME_SIZE
	.align		4
.L_3:
        /*0018*/ 	.byte	0x04, 0x11
        /*001a*/ 	.short	(.L_5 - .L_4)
	.align		4
.L_4:
        /*001c*/ 	.word	index@(triton_red_fused_div_mse_loss_35)
        /*0020*/ 	.word	0x00000000


	//----- nvinfo : EIATTR_MIN_STACK_SIZE
	.align		4
.L_5:
        /*0024*/ 	.byte	0x04, 0x12
        /*0026*/ 	.short	(.L_7 - .L_6)
	.align		4
.L_6:
        /*0028*/ 	.word	index@(triton_red_fused_div_mse_loss_35)
        /*002c*/ 	.word	0x00000000
.L_7:


//--------------------- .nv.info.triton_red_fused_div_mse_loss_35 --------------------------
	.section	.nv.info.triton_red_fused_div_mse_loss_35,"",@"SHT_CUDA_INFO"
	.sectionflags	@""
	.align	4


	//----- nvinfo : EIATTR_CUDA_API_VERSION
	.align		4
        /*0000*/ 	.byte	0x04, 0x37
        /*0002*/ 	.short	(.L_9 - .L_8)
.L_8:
        /*0004*/ 	.word	0x0000007c


	//----- nvinfo : EIATTR_KPARAM_INFO
	.align		4
.L_9:
        /*0008*/ 	.byte	0x04, 0x17
        /*000a*/ 	.short	(.L_11 - .L_10)
.L_10:
        /*000c*/ 	.word	0x00000000
        /*0010*/ 	.short	0x0004
        /*0012*/ 	.short	0x001c
        /*0014*/ 	.byte	0x00, 0xf0, 0x11, 0x00


	//----- nvinfo : EIATTR_KPARAM_INFO
	.align		4
.L_11:
        /*0018*/ 	.byte	0x04, 0x17
        /*001a*/ 	.short	(.L_13 - .L_12)
.L_12:
        /*001c*/ 	.word	0x00000000
        /*0020*/ 	.short	0x0003
        /*0022*/ 	.short	0x0018
        /*0024*/ 	.byte	0x00, 0xf0, 0x11, 0x00


	//----- nvinfo : EIATTR_KPARAM_INFO
	.align		4
.L_13:
        /*0028*/ 	.byte	0x04, 0x17
        /*002a*/ 	.short	(.L_15 - .L_14)
.L_14:
        /*002c*/ 	.word	0x00000000
        /*0030*/ 	.short	0x0002
        /*0032*/ 	.short	0x0010
        /*0034*/ 	.byte	0x00, 0xf4, 0x21, 0x00


	//----- nvinfo : EIATTR_KPARAM_INFO
	.align		4
.L_15:
        /*0038*/ 	.byte	0x04, 0x17
        /*003a*/ 	.short	(.L_17 - .L_16)
.L_16:
        /*003c*/ 	.word	0x00000000
        /*0040*/ 	.short	0x0001
        /*0042*/ 	.short	0x0008
        /*0044*/ 	.byte	0x00, 0xf4, 0x21, 0x00


	//----- nvinfo : EIATTR_KPARAM_INFO
	.align		4
.L_17:
        /*0048*/ 	.byte	0x04, 0x17
        /*004a*/ 	.short	(.L_19 - .L_18)
.L_18:
        /*004c*/ 	.word	0x00000000
        /*0050*/ 	.short	0x0000
        /*0052*/ 	.short	0x0000
        /*0054*/ 	.byte	0x00, 0xf4, 0x21, 0x00


	//----- nvinfo : EIATTR_SPARSE_MMA_MASK
	.align		4
.L_19:
        /*0058*/ 	.byte	0x03, 0x50
        /*005a*/ 	.short	0x0000


	//----- nvinfo : EIATTR_MAXREG_COUNT
	.align		4
        /*005c*/ 	.byte	0x03, 0x1b
        /*005e*/ 	.short	0x0080


	//----- nvinfo : EIATTR_COOP_GROUP_MASK_REGIDS
	.align		4
        /*0060*/ 	.byte	0x04, 0x29
        /*0062*/ 	.short	(.L_21 - .L_20)


	//   ....[0]....
.L_20:
        /*0064*/ 	.word	0xffffffff


	//   ....[1]....
        /*0068*/ 	.word	0xffffffff


	//   ....[2]....
        /*006c*/ 	.word	0xffffffff


	//   ....[3]....
        /*0070*/ 	.word	0xffffffff


	//   ....[4]....
        /*0074*/ 	.word	0xffffffff


	//   ....[5]....
        /*0078*/ 	.word	0xffffffff


	//   ....[6]....
        /*007c*/ 	.word	0xffffffff


	//   ....[7]....
        /*0080*/ 	.word	0xffffffff


	//   ....[8]....
        /*0084*/ 	.word	0xffffffff


	//----- nvinfo : EIATTR_COOP_GROUP_INSTR_OFFSETS
	.align		4
.L_21:
        /*0088*/ 	.byte	0x04, 0x28
        /*008a*/ 	.short	(.L_23 - .L_22)


	//   ....[0]....
.L_22:
        /*008c*/ 	.word	0x000007b0


	//   ....[1]....
        /*0090*/ 	.word	0x000007d0


	//   ....[2]....
        /*0094*/ 	.word	0x000007f0


	//   ....[3]....
        /*0098*/ 	.word	0x00000820


	//   ....[4]....
        /*009c*/ 	.word	0x00000840


	//   ....[5]....
        /*00a0*/ 	.word	0x000008e0


	//   ....[6]....
        /*00a4*/ 	.word	0x00000900


	//   ....[7]....
        /*00a8*/ 	.word	0x00000920


	//   ....[8]....
        /*00ac*/ 	.word	0x00000950


	//----- nvinfo : EIATTR_EXIT_INSTR_OFFSETS
	.align		4
.L_23:
        /*00b0*/ 	.byte	0x04, 0x1c
        /*00b2*/ 	.short	(.L_25 - .L_24)


	//   ....[0]....
.L_24:
        /*00b4*/ 	.word	0x000009c0


	//   ....[1]....
        /*00b8*/ 	.word	0x00000a10


	//----- nvinfo : EIATTR_REQNTID
	.align		4
.L_25:
        /*00bc*/ 	.byte	0x04, 0x10
        /*00be*/ 	.short	(.L_27 - .L_26)
.L_26:
        /*00c0*/ 	.word	0x00000200
        /*00c4*/ 	.word	0x00000001
        /*00c8*/ 	.word	0x00000001


	//----- nvinfo : EIATTR_CBANK_PARAM_SIZE
	.align		4
.L_27:
        /*00cc*/ 	.byte	0x03, 0x19
        /*00ce*/ 	.short	0x0020


	//----- nvinfo : EIATTR_PARAM_CBANK
	.align		4
        /*00d0*/ 	.byte	0x04, 0x0a
        /*00d2*/ 	.short	(.L_29 - .L_28)
	.align		4
.L_28:
        /*00d4*/ 	.word	index@(.nv.constant0.triton_red_fused_div_mse_loss_35)
        /*00d8*/ 	.short	0x0210
        /*00da*/ 	.short	0x0020


	//----- nvinfo : EIATTR_SW_WAR
	.align		4
.L_29:
        /*00dc*/ 	.byte	0x04, 0x36
        /*00de*/ 	.short	(.L_31 - .L_30)
.L_30:
        /*00e0*/ 	.word	0x00000008
.L_31:


//--------------------- .nv.callgraph             --------------------------
	.section	.nv.callgraph,"",@"SHT_CUDA_CALLGRAPH"
	.align	4
	.sectionentsize	8
	.align		4
        /*0000*/ 	.word	0x00000000
	.align		4
        /*0004*/ 	.word	0xffffffff
	.align		4
        /*0008*/ 	.word	0x00000000
	.align		4
        /*000c*/ 	.word	0xfffffffe
	.align		4
        /*0010*/ 	.word	0x00000000
	.align		4
        /*0014*/ 	.word	0xfffffffd
	.align		4
        /*0018*/ 	.word	0x00000000
	.align		4
        /*001c*/ 	.word	0xfffffffc


//--------------------- .text.triton_red_fused_div_mse_loss_35 --------------------------
	.section	.text.triton_red_fused_div_mse_loss_35,"ax",@progbits
	.sectionflags	@"SHF_BARRIERS=1"
	.align	128
        .global         triton_red_fused_div_mse_loss_35
        .type           triton_red_fused_div_mse_loss_35,@function
        .size           triton_red_fused_div_mse_loss_35,(.L_x_1 - triton_red_fused_div_mse_loss_35)
        .other          triton_red_fused_div_mse_loss_35,@"STO_CUDA_ENTRY STV_DEFAULT"
triton_red_fused_div_mse_loss_35:
.text.triton_red_fused_div_mse_loss_35:
[----:B------:R-:W0:Y:S01]  /*0000*/  LDC R1, c[0x0][0x28] ;  /* 0x00000a00ff017b82 */ /* 0x000e220000000800 */
[----:B------:R-:W1:Y:S07]  /*0010*/  S2R R3, SR_TID.X ;  /* 0x0000000000037919 */ /* 0x000e6e0000002100 */
[----:B------:R-:W2:Y:S01]  /*0020*/  LDC.64 R22, c[0x0][0x218] ;  /* 0x00008600ff167b82 */ /* 0x000ea20000000a00 */
[----:B------:R-:W-:Y:S02]  /*0030*/  CS2R R12, SRZ ;  /* 0x00000000000c7805 */ /* 0x000fe4000001ff00 */
[----:B------:R-:W-:Y:S01]  /*0040*/  CS2R R14, SRZ ;  /* 0x00000000000e7805 */ /* 0x000fe2000001ff00 */
[----:B------:R-:W3:Y:S04]  /*0050*/  S2R R0, SR_CTAID.X ;  /* 0x0000000000007919 */ /* 0x000ee80000002500 */
[----:B------:R-:W4:Y:S01]  /*0060*/  LDC.64 R24, c[0x0][0x210] ;  /* 0x00008400ff187b82 */ /* 0x000f220000000a00 */
[----:B------:R-:W-:-:S02]  /*0070*/  CS2R R4, SRZ ;  /* 0x0000000000047805 */ /* 0x000fc4000001ff00 */
[----:B------:R-:W-:Y:S01]  /*0080*/  CS2R R6, SRZ ;  /* 0x0000000000067805 */ /* 0x000fe2000001ff00 */
[----:B------:R-:W-:Y:S01]  /*0090*/  ULDC.64 UR6, c[0x0][0x208] ;  /* 0x0000820000067ab9 */ /* 0x000fe20000000a00 */
[----:B------:R-:W-:Y:S02]  /*00a0*/  CS2R R8, SRZ ;  /* 0x0000000000087805 */ /* 0x000fe4000001ff00 */
[----:B------:R-:W-:Y:S02]  /*00b0*/  CS2R R10, SRZ ;  /* 0x00000000000a7805 */ /* 0x000fe4000001ff00 */
[----:B------:R-:W-:Y:S02]  /*00c0*/  CS2R R16, SRZ ;  /* 0x0000000000107805 */ /* 0x000fe4000001ff00 */
[----:B------:R-:W-:Y:S02]  /*00d0*/  CS2R R18, SRZ ;  /* 0x0000000000127805 */ /* 0x000fe4000001ff00 */
[----:B-1----:R-:W-:-:S04]  /*00e0*/  SHF.L.U32 R3, R3, 0x2, RZ ;  /* 0x0000000203037819 */ /* 0x002fc800000006ff */
[----:B------:R-:W-:Y:S02]  /*00f0*/  LOP3.LUT R3, R3, 0x7fc, RZ, 0xc0, !PT ;  /* 0x000007fc03037812 */ /* 0x000fe400078ec0ff */
[C---:B---3--:R-:W-:Y:S02]  /*0100*/  ISETP.GE.AND P0, PT, R0.reuse, 0x200, PT ;  /* 0x000002000000780c */ /* 0x048fe40003f06270 */
[----:B------:R-:W-:-:S05]  /*0110*/  LEA R3, R0, R3, 0xd ;  /* 0x0000000300037211 */ /* 0x000fca00078e68ff */
[----:B--2---:R-:W-:-:S04]  /*0120*/  IMAD.WIDE R22, R3, 0x4, R22 ;  /* 0x0000000403167825 */ /* 0x004fc800078e0216 */
[----:B----4-:R-:W-:Y:S02]  /*0130*/  IMAD.WIDE R24, R3, 0x4, R24 ;  /* 0x0000000403187825 */ /* 0x010fe400078e0218 */
[----:B------:R-:W2:Y:S04]  /*0140*/  @!P0 LDG.E.EF.128 R12, desc[UR6][R22.64] ;  /* 0x00000006160c8981 */ /* 0x000ea8000c0e1d00 */
[----:B------:R-:W3:Y:S04]  /*0150*/  @!P0 LDG.E.EF.128 R4, desc[UR6][R22.64+0x2000] ;  /* 0x0020000616048981 */ /* 0x000ee8000c0e1d00 */
[----:B------:R-:W4:Y:S04]  /*0160*/  @!P0 LDG.E.EF.128 R8, desc[UR6][R24.64+0x2000] ;  /* 0x0020000618088981 */ /* 0x000f28000c0e1d00 */
[----:B------:R-:W5:Y:S01]  /*0170*/  @!P0 LDG.E.EF.128 R16, desc[UR6][R24.64] ;  /* 0x0000000618108981 */ /* 0x000f62000c0e1d00 */
[----:B--2---:R-:W-:-:S02]  /*0180*/  SEL R15, R15, RZ, !P0 ;  /* 0x000000ff0f0f7207 */ /* 0x004fc40004000000 */
[----:B---3--:R-:W-:-:S03]  /*0190*/  SEL R5, R5, RZ, !P0 ;  /* 0x000000ff05057207 */ /* 0x008fc60004000000 */
[----:B------:R-:W-:Y:S01]  /*01a0*/  FMUL R20, R15, 3.0517578125e-05 ;  /* 0x380000000f147820 */ /* 0x000fe20000400000 */
[----:B------:R-:W-:Y:S02]  /*01b0*/  SEL R21, R13, RZ, !P0 ;  /* 0x000000ff0d157207 */ /* 0x000fe40004000000 */
[----:B------:R-:W-:Y:S01]  /*01c0*/  SEL R15, R4, RZ, !P0 ;  /* 0x000000ff040f7207 */ /* 0x000fe20004000000 */
[----:B------:R-:W-:Y:S01]  /*01d0*/  FMUL R4, R5, 3.0517578125e-05 ;  /* 0x3800000005047820 */ /* 0x000fe20000400000 */
[----:B----4-:R-:W-:Y:S02]  /*01e0*/  SEL R9, R9, RZ, !P0 ;  /* 0x000000ff09097207 */ /* 0x010fe40004000000 */
[----:B------:R-:W-:Y:S01]  /*01f0*/  SEL R3, R12, RZ, !P0 ;  /* 0x000000ff0c037207 */ /* 0x000fe20004000000 */
[----:B------:R-:W-:Y:S01]  /*0200*/  FMUL R21, R21, 3.0517578125e-05 ;  /* 0x3800000015157820 */ /* 0x000fe20000400000 */
[----:B-----5:R-:W-:Y:S01]  /*0210*/  SEL R12, R17, RZ, !P0 ;  /* 0x000000ff110c7207 */ /* 0x020fe20004000000 */
[----:B------:R-:W-:Y:S01]  /*0220*/  FFMA R4, R9, 3.0517578125e-05, -R4 ;  /* 0x3800000009047823 */ /* 0x000fe20000000804 */
[----:B------:R-:W-:-:S02]  /*0230*/  SEL R28, R6, RZ, !P0 ;  /* 0x000000ff061c7207 */ /* 0x000fc40004000000 */
[----:B------:R-:W-:Y:S01]  /*0240*/  SEL R7, R7, RZ, !P0 ;  /* 0x000000ff07077207 */ /* 0x000fe20004000000 */
[----:B------:R-:W-:Y:S01]  /*0250*/  FFMA R21, R12, 3.0517578125e-05, -R21 ;  /* 0x380000000c157823 */ /* 0x000fe20000000815 */
[----:B------:R-:W-:Y:S01]  /*0260*/  SEL R5, R10, RZ, !P0 ;  /* 0x000000ff0a057207 */ /* 0x000fe20004000000 */
[----:B------:R-:W-:Y:S01]  /*0270*/  FMUL R28, R28, 3.0517578125e-05 ;  /* 0x380000001c1c7820 */ /* 0x000fe20000400000 */
[----:B------:R-:W-:Y:S01]  /*0280*/  SEL R6, R11, RZ, !P0 ;  /* 0x000000ff0b067207 */ /* 0x000fe20004000000 */
[----:B------:R-:W-:Y:S01]  /*0290*/  FMUL R27, R7, 3.0517578125e-05 ;  /* 0x38000000071b7820 */ /* 0x000fe20000400000 */
[----:B------:R-:W-:Y:S01]  /*02a0*/  FMUL R4, R4, R4 ;  /* 0x0000000404047220 */ /* 0x000fe20000400000 */
[----:B------:R-:W-:Y:S01]  /*02b0*/  SEL R8, R8, RZ, !P0 ;  /* 0x000000ff08087207 */ /* 0x000fe20004000000 */
[----:B------:R-:W-:Y:S01]  /*02c0*/  FMUL R15, R15, 3.0517578125e-05 ;  /* 0x380000000f0f7820 */ /* 0x000fe20000400000 */
[----:B------:R-:W-:Y:S01]  /*02d0*/  FFMA R27, R6, 3.0517578125e-05, -R27 ;  /* 0x38000000061b7823 */ /* 0x000fe2000000081b */
[----:B------:R-:W-:Y:S01]  /*02e0*/  FFMA R28, R5, 3.0517578125e-05, -R28 ;  /* 0x38000000051c7823 */ /* 0x000fe2000000081c */
[----:B------:R-:W-:Y:S01]  /*02f0*/  FFMA R21, R21, R21, R4 ;  /* 0x0000001515157223 */ /* 0x000fe20000000004 */
[----:B------:R-:W-:-:S02]  /*0300*/  CS2R R4, SRZ ;  /* 0x0000000000047805 */ /* 0x000fc4000001ff00 */
[----:B------:R-:W-:Y:S02]  /*0310*/  CS2R R6, SRZ ;  /* 0x0000000000067805 */ /* 0x000fe4000001ff00 */
[----:B------:R-:W-:Y:S01]  /*0320*/  SEL R14, R14, RZ, !P0 ;  /* 0x000000ff0e0e7207 */ /* 0x000fe20004000000 */
[----:B------:R-:W-:Y:S01]  /*0330*/  FFMA R15, R8, 3.0517578125e-05, -R15 ;  /* 0x38000000080f7823 */ /* 0x000fe2000000080f */
[----:B------:R-:W-:Y:S01]  /*0340*/  SEL R13, R16, RZ, !P0 ;  /* 0x000000ff100d7207 */ /* 0x000fe20004000000 */
[----:B------:R-:W-:Y:S01]  /*0350*/  FMUL R16, R3, 3.0517578125e-05 ;  /* 0x3800000003107820 */ /* 0x000fe20000400000 */
[----:B------:R-:W-:Y:S02]  /*0360*/  CS2R R8, SRZ ;  /* 0x0000000000087805 */ /* 0x000fe4000001ff00 */
[----:B------:R-:W-:Y:S02]  /*0370*/  CS2R R10, SRZ ;  /* 0x00000000000a7805 */ /* 0x000fe4000001ff00 */
[----:B------:R-:W-:Y:S01]  /*0380*/  SEL R18, R18, RZ, !P0 ;  /* 0x000000ff12127207 */ /* 0x000fe20004000000 */
[----:B------:R-:W-:Y:S01]  /*0390*/  FMUL R3, R14, 3.0517578125e-05 ;  /* 0x380000000e037820 */ /* 0x000fe20000400000 */
[----:B------:R-:W-:Y:S01]  /*03a0*/  SEL R19, R19, RZ, !P0 ;  /* 0x000000ff13137207 */ /* 0x000fe20004000000 */
[----:B------:R-:W-:Y:S01]  /*03b0*/  FFMA R16, R13, 3.0517578125e-05, -R16 ;  /* 0x380000000d107823 */ /* 0x000fe20000000810 */
[----:B------:R-:W2:Y:S01]  /*03c0*/  @!P0 LDG.E.EF.128 R4, desc[UR6][R22.64+0x4000] ;  /* 0x0040000616048981 */ /* 0x000ea2000c0e1d00 */
[----:B------:R-:W-:Y:S01]  /*03d0*/  FMUL R17, R15, R15 ;  /* 0x0000000f0f117220 */ /* 0x000fe20000400000 */
[----:B------:R-:W-:Y:S01]  /*03e0*/  FFMA R3, R18, 3.0517578125e-05, -R3 ;  /* 0x3800000012037823 */ /* 0x000fe20000000803 */
[----:B------:R-:W-:Y:S01]  /*03f0*/  FFMA R20, R19, 3.0517578125e-05, -R20 ;  /* 0x3800000013147823 */ /* 0x000fe20000000814 */
[----:B------:R-:W3:Y:S01]  /*0400*/  @!P0 LDG.E.EF.128 R8, desc[UR6][R24.64+0x4000] ;  /* 0x0040000618088981 */ /* 0x000ee2000c0e1d00 */
[----:B------:R-:W-:Y:S01]  /*0410*/  FFMA R26, R16, R16, R17 ;  /* 0x00000010101a7223 */ /* 0x000fe20000000011 */
[----:B------:R-:W-:-:S02]  /*0420*/  CS2R R16, SRZ ;  /* 0x0000000000107805 */ /* 0x000fc4000001ff00 */
[----:B------:R-:W-:Y:S02]  /*0430*/  CS2R R18, SRZ ;  /* 0x0000000000127805 */ /* 0x000fe4000001ff00 */
[----:B------:R-:W-:Y:S02]  /*0440*/  CS2R R12, SRZ ;  /* 0x00000000000c7805 */ /* 0x000fe4000001ff00 */
[----:B------:R-:W-:Y:S02]  /*0450*/  CS2R R14, SRZ ;  /* 0x00000000000e7805 */ /* 0x000fe4000001ff00 */
[----:B------:R-:W4:Y:S04]  /*0460*/  @!P0 LDG.E.EF.128 R16, desc[UR6][R22.64+0x6000] ;  /* 0x0060000616108981 */ /* 0x000f28000c0e1d00 */
[----:B------:R1:W5:Y:S01]  /*0470*/  @!P0 LDG.E.EF.128 R12, desc[UR6][R24.64+0x6000] ;  /* 0x00600006180c8981 */ /* 0x000362000c0e1d00 */
[----:B------:R-:W-:Y:S01]  /*0480*/  FMUL R28, R28, R28 ;  /* 0x0000001c1c1c7220 */ /* 0x000fe20000400000 */
[----:B------:R-:W-:-:S03]  /*0490*/  FMUL R27, R27, R27 ;  /* 0x0000001b1b1b7220 */ /* 0x000fc60000400000 */
[----:B------:R-:W-:Y:S01]  /*04a0*/  FFMA R3, R3, R3, R28 ;  /* 0x0000000303037223 */ /* 0x000fe2000000001c */
[----:B------:R-:W-:Y:S01]  /*04b0*/  FFMA R20, R20, R20, R27 ;  /* 0x0000001414147223 */ /* 0x000fe2000000001b */
[----:B------:R-:W1:Y:S01]  /*04c0*/  S2UR UR5, SR_CgaCtaId ;  /* 0x00000000000579c3 */ /* 0x000e620000008800 */
[----:B------:R-:W-:Y:S02]  /*04d0*/  UMOV UR4, 0x400 ;  /* 0x0000040000047882 */ /* 0x000fe40000000000 */
[----:B01----:R-:W-:Y:S01]  /*04e0*/  UPRMT UR4, UR5, 0x654, UR4 ;  /* 0x0000065405047896 */ /* 0x003fe20008000004 */
[----:B--2---:R-:W-:Y:S02]  /*04f0*/  SEL R4, R4, RZ, !P0 ;  /* 0x000000ff04047207 */ /* 0x004fe40004000000 */
[----:B------:R-:W-:Y:S02]  /*0500*/  SEL R5, R5, RZ, !P0 ;  /* 0x000000ff05057207 */ /* 0x000fe40004000000 */
[----:B------:R-:W-:Y:S01]  /*0510*/  SEL R25, R7, RZ, !P0 ;  /* 0x000000ff07197207 */ /* 0x000fe20004000000 */
[----:B------:R-:W-:Y:S01]  /*0520*/  FMUL R4, R4, 3.0517578125e-05 ;  /* 0x3800000004047820 */ /* 0x000fe20000400000 */
[----:B---3--:R-:W-:Y:S01]  /*0530*/  SEL R7, R8, RZ, !P0 ;  /* 0x000000ff08077207 */ /* 0x008fe20004000000 */
[----:B------:R-:W-:Y:S01]  /*0540*/  FMUL R5, R5, 3.0517578125e-05 ;  /* 0x3800000005057820 */ /* 0x000fe20000400000 */
[----:B------:R-:W-:-:S02]  /*0550*/  SEL R24, R9, RZ, !P0 ;  /* 0x000000ff09187207 */ /* 0x000fc40004000000 */
[----:B------:R-:W-:Y:S01]  /*0560*/  SEL R6, R6, RZ, !P0 ;  /* 0x000000ff06067207 */ /* 0x000fe20004000000 */
[----:B------:R-:W-:Y:S02]  /*0570*/  FFMA R7, R7, 3.0517578125e-05, -R4 ;  /* 0x3800000007077823 */ /* 0x000fe40000000804 */
[----:B------:R-:W-:Y:S01]  /*0580*/  FFMA R4, R24, 3.0517578125e-05, -R5 ;  /* 0x3800000018047823 */ /* 0x000fe20000000805 */
[----:B----4-:R-:W-:Y:S02]  /*0590*/  SEL R16, R16, RZ, !P0 ;  /* 0x000000ff10107207 */ /* 0x010fe40004000000 */
[----:B------:R-:W-:Y:S01]  /*05a0*/  SEL R17, R17, RZ, !P0 ;  /* 0x000000ff11117207 */ /* 0x000fe20004000000 */
[----:B------:R-:W-:Y:S01]  /*05b0*/  FMUL R6, R6, 3.0517578125e-05 ;  /* 0x3800000006067820 */ /* 0x000fe20000400000 */
[----:B------:R-:W-:Y:S01]  /*05c0*/  SEL R9, R10, RZ, !P0 ;  /* 0x000000ff0a097207 */ /* 0x000fe20004000000 */
[----:B------:R-:W-:Y:S01]  /*05d0*/  FFMA R26, R7, R7, R26 ;  /* 0x00000007071a7223 */ /* 0x000fe2000000001a */
[----:B------:R-:W-:Y:S01]  /*05e0*/  FFMA R21, R4, R4, R21 ;  /* 0x0000000404157223 */ /* 0x000fe20000000015 */
[----:B------:R-:W-:Y:S01]  /*05f0*/  SEL R18, R18, RZ, !P0 ;  /* 0x000000ff12127207 */ /* 0x000fe20004000000 */
[----:B------:R-:W-:Y:S01]  /*0600*/  FMUL R17, R17, 3.0517578125e-05 ;  /* 0x3800000011117820 */ /* 0x000fe20000400000 */
[----:B-----5:R-:W-:Y:S01]  /*0610*/  SEL R7, R12, RZ, !P0 ;  /* 0x000000ff0c077207 */ /* 0x020fe20004000000 */
[----:B------:R-:W-:Y:S01]  /*0620*/  FMUL R16, R16, 3.0517578125e-05 ;  /* 0x3800000010107820 */ /* 0x000fe20000400000 */
[----:B------:R-:W-:Y:S01]  /*0630*/  SEL R4, R13, RZ, !P0 ;  /* 0x000000ff0d047207 */ /* 0x000fe20004000000 */
[----:B------:R-:W-:Y:S01]  /*0640*/  FFMA R6, R9, 3.0517578125e-05, -R6 ;  /* 0x3800000009067823 */ /* 0x000fe20000000806 */
[----:B------:R-:W-:Y:S01]  /*0650*/  SEL R11, R11, RZ, !P0 ;  /* 0x000000ff0b0b7207 */ /* 0x000fe20004000000 */
[----:B------:R-:W-:Y:S01]  /*0660*/  FMUL R8, R25, 3.0517578125e-05 ;  /* 0x3800000019087820 */ /* 0x000fe20000400000 */
[----:B------:R-:W-:Y:S01]  /*0670*/  SEL R19, R19, RZ, !P0 ;  /* 0x000000ff13137207 */ /* 0x000fe20004000000 */
[----:B------:R-:W-:Y:S01]  /*0680*/  FMUL R18, R18, 3.0517578125e-05 ;  /* 0x3800000012127820 */ /* 0x000fe20000400000 */
[----:B------:R-:W-:Y:S01]  /*0690*/  SEL R9, R14, RZ, !P0 ;  /* 0x000000ff0e097207 */ /* 0x000fe20004000000 */
[----:B------:R-:W-:Y:S01]  /*06a0*/  FFMA R4, R4, 3.0517578125e-05, -R17 ;  /* 0x3800000004047823 */ /* 0x000fe20000000811 */
[----:B------:R-:W-:Y:S01]  /*06b0*/  FFMA R7, R7, 3.0517578125e-05, -R16 ;  /* 0x3800000007077823 */ /* 0x000fe20000000810 */
[----:B------:R-:W-:Y:S01]  /*06c0*/  FFMA R3, R6, R6, R3 ;  /* 0x0000000606037223 */ /* 0x000fe20000000003 */
[----:B------:R-:W-:Y:S01]  /*06d0*/  SEL R6, R15, RZ, !P0 ;  /* 0x000000ff0f067207 */ /* 0x000fe20004000000 */
[----:B------:R-:W-:Y:S01]  /*06e0*/  FFMA R5, R11, 3.0517578125e-05, -R8 ;  /* 0x380000000b057823 */ /* 0x000fe20000000808 */
[----:B------:R-:W-:Y:S01]  /*06f0*/  FFMA R18, R9, 3.0517578125e-05, -R18 ;  /* 0x3800000009127823 */ /* 0x000fe20000000812 */
[----:B------:R-:W-:Y:S01]  /*0700*/  FMUL R19, R19, 3.0517578125e-05 ;  /* 0x3800000013137820 */ /* 0x000fe20000400000 */
[----:B------:R-:W-:Y:S01]  /*0710*/  FFMA R21, R4, R4, R21 ;  /* 0x0000000404157223 */ /* 0x000fe20000000015 */
[----:B------:R-:W-:Y:S01]  /*0720*/  FFMA R26, R7, R7, R26 ;  /* 0x00000007071a7223 */ /* 0x000fe2000000001a */
[----:B------:R-:W-:Y:S01]  /*0730*/  FFMA R20, R5, R5, R20 ;  /* 0x0000000505147223 */ /* 0x000fe20000000014 */
[----:B------:R-:W-:Y:S01]  /*0740*/  FFMA R19, R6, 3.0517578125e-05, -R19 ;  /* 0x3800000006137823 */ /* 0x000fe20000000813 */
[----:B------:R-:W-:Y:S01]  /*0750*/  FFMA R3, R18, R18, R3 ;  /* 0x0000001212037223 */ /* 0x000fe20000000003 */
[----:B------:R-:W-:-:S02]  /*0760*/  FADD R26, R21, R26 ;  /* 0x0000001a151a7221 */ /* 0x000fc40000000000 */
[----:B------:R-:W-:Y:S02]  /*0770*/  FFMA R20, R19, R19, R20 ;  /* 0x0000001313147223 */ /* 0x000fe40000000014 */
[----:B------:R-:W-:-:S04]  /*0780*/  FADD R3, R3, R26 ;  /* 0x0000001a03037221 */ /* 0x000fc80000000000 */
[----:B------:R-:W-:-:S05]  /*0790*/  FADD R3, R20, R3 ;  /* 0x0000000314037221 */ /* 0x000fca0000000000 */
[----:B------:R-:W-:-:S05]  /*07a0*/  FSEL R3, R3, RZ, !P0 ;  /* 0x000000ff03037208 */ /* 0x000fca0004000000 */
[----:B------:R-:W0:Y:S02]  /*07b0*/  SHFL.BFLY PT, R4, R3, 0x10, 0x1f ;  /* 0x0e001f0003047f89 */ /* 0x000e2400000e0000 */
[----:B0-----:R-:W-:-:S05]  /*07c0*/  FADD R4, R3, R4 ;  /* 0x0000000403047221 */ /* 0x001fca0000000000 */
[----:B------:R-:W0:Y:S02]  /*07d0*/  SHFL.BFLY PT, R5, R4, 0x8, 0x1f ;  /* 0x0d001f0004057f89 */ /* 0x000e2400000e0000 */
[----:B0-----:R-:W-:-:S05]  /*07e0*/  FADD R5, R4, R5 ;  /* 0x0000000504057221 */ /* 0x001fca0000000000 */
[----:B------:R-:W0:Y:S01]  /*07f0*/  SHFL.BFLY PT, R6, R5, 0x4, 0x1f ;  /* 0x0c801f0005067f89 */ /* 0x000e2200000e0000 */
[----:B------:R-:W1:Y:S01]  /*0800*/  S2R R9, SR_TID.X ;  /* 0x0000000000097919 */ /* 0x000e620000002100 */
[----:B0-----:R-:W-:-:S05]  /*0810*/  FADD R6, R5, R6 ;  /* 0x0000000605067221 */ /* 0x001fca0000000000 */
[----:B------:R-:W0:Y:S02]  /*0820*/  SHFL.BFLY PT, R7, R6, 0x2, 0x1f ;  /* 0x0c401f0006077f89 */ /* 0x000e2400000e0000 */
[----:B0-----:R-:W-:-:S05]  /*0830*/  FADD R7, R6, R7 ;  /* 0x0000000706077221 */ /* 0x001fca0000000000 */
[----:B------:R-:W0:Y:S01]  /*0840*/  SHFL.BFLY PT, R8, R7, 0x1, 0x1f ;  /* 0x0c201f0007087f89 */ /* 0x000e2200000e0000 */
[----:B-1----:R-:W-:Y:S02]  /*0850*/  LOP3.LUT P0, RZ, R9, 0x1f, RZ, 0xc0, !PT ;  /* 0x0000001f09ff7812 */ /* 0x002fe4000780c0ff */
[----:B------:R-:W-:-:S04]  /*0860*/  SHF.R.U32.HI R3, RZ, 0x3, R9 ;  /* 0x00000003ff037819 */ /* 0x000fc80000011609 */
[----:B------:R-:W-:Y:S01]  /*0870*/  LOP3.LUT R3, R3, 0x3c, RZ, 0xc0, !PT ;  /* 0x0000003c03037812 */ /* 0x000fe200078ec0ff */
[----:B0-----:R-:W-:-:S06]  /*0880*/  FADD R8, R7, R8 ;  /* 0x0000000807087221 */ /* 0x001fcc0000000000 */
[----:B------:R-:W-:Y:S01]  /*0890*/  @!P0 STS [R3+UR4], R8 ;  /* 0x0000000803008988 */ /* 0x000fe20008000804 */
[----:B------:R-:W-:Y:S01]  /*08a0*/  BAR.SYNC.DEFER_BLOCKING 0x0 ;  /* 0x0000000000007b1d */ /* 0x000fe20000010000 */
[C---:B------:R-:W-:Y:S02]  /*08b0*/  ISETP.GE.AND P1, PT, R9.reuse, 0x10, PT ;  /* 0x000000100900780c */ /* 0x040fe40003f26270 */
[----:B------:R-:W-:-:S11]  /*08c0*/  SHF.L.U32 R11, R9, 0x2, RZ ;  /* 0x00000002090b7819 */ /* 0x000fd600000006ff */
[----:B------:R-:W0:Y:S04]  /*08d0*/  @!P1 LDS R2, [R11+UR4] ;  /* 0x000000040b029984 */ /* 0x000e280008000800 */
[----:B0-----:R-:W0:Y:S02]  /*08e0*/  SHFL.BFLY PT, R5, R2, 0x8, 0x1f ;  /* 0x0d001f0002057f89 */ /* 0x001e2400000e0000 */
[----:B0-----:R-:W-:-:S05]  /*08f0*/  FADD R5, R2, R5 ;  /* 0x0000000502057221 */ /* 0x001fca0000000000 */
[----:B------:R-:W0:Y:S02]  /*0900*/  SHFL.BFLY PT, R4, R5, 0x4, 0x1f ;  /* 0x0c801f0005047f89 */ /* 0x000e2400000e0000 */
[----:B0-----:R-:W-:-:S05]  /*0910*/  FADD R4, R5, R4 ;  /* 0x0000000405047221 */ /* 0x001fca0000000000 */
[----:B------:R-:W0:Y:S01]  /*0920*/  SHFL.BFLY PT, R7, R4, 0x2, 0x1f ;  /* 0x0c401f0004077f89 */ /* 0x000e2200000e0000 */
[----:B------:R-:W-:Y:S01]  /*0930*/  LOP3.LUT P0, RZ, R9, 0xf, RZ, 0xc0, !PT ;  /* 0x0000000f09ff7812 */ /* 0x000fe2000780c0ff */
[----:B0-----:R-:W-:-:S05]  /*0940*/  FADD R7, R4, R7 ;  /* 0x0000000704077221 */ /* 0x001fca0000000000 */
[----:B------:R-:W0:Y:S01]  /*0950*/  SHFL.BFLY PT, R6, R7, 0x1, 0x1f ;  /* 0x0c201f0007067f89 */ /* 0x000e2200000e0000 */
[C---:B------:R-:W-:Y:S02]  /*0960*/  ISETP.LT.AND P0, PT, R9.reuse, 0x10, !P0 ;  /* 0x000000100900780c */ /* 0x040fe40004701270 */
[----:B------:R-:W-:-:S04]  /*0970*/  LOP3.LUT P1, RZ, R9, 0x1ff, RZ, 0xc0, !PT ;  /* 0x000001ff09ff7812 */ /* 0x000fc8000782c0ff */
[----:B------:R-:W-:Y:S01]  /*0980*/  ISETP.LT.AND P1, PT, R0, 0x200, !P1 ;  /* 0x000002000000780c */ /* 0x000fe20004f21270 */
[----:B0-----:R-:W-:-:S06]  /*0990*/  FADD R6, R7, R6 ;  /* 0x0000000607067221 */ /* 0x001fcc0000000000 */
[----:B------:R0:W-:Y:S01]  /*09a0*/  @P0 STS [R11+UR4], R6 ;  /* 0x000000060b000988 */ /* 0x0001e20008000804 */
[----:B------:R-:W-:Y:S06]  /*09b0*/  BAR.SYNC.DEFER_BLOCKING 0x0 ;  /* 0x0000000000007b1d */ /* 0x000fec0000010000 */
[----:B0-----:R-:W-:Y:S05]  /*09c0*/  @!P1 EXIT ;  /* 0x000000000000994d */ /* 0x001fea0003800000 */
[----:B------:R-:W0:Y:S01]  /*09d0*/  LDS R5, [UR4] ;  /* 0x00000004ff057984 */ /* 0x000e220008000800 */
[----:B------:R-:W1:Y:S02]  /*09e0*/  LDC.64 R2, c[0x0][0x220] ;  /* 0x00008800ff027b82 */ /* 0x000e640000000a00 */
[----:B-1----:R-:W-:-:S05]  /*09f0*/  IMAD.WIDE R2, R0, 0x4, R2 ;  /* 0x0000000400027825 */ /* 0x002fca00078e0202 */
[----:B0-----:R-:W-:Y:S01]  /*0a00*/  STG.E desc[UR6][R2.64], R5 ;  /* 0x0000000502007986 */ /* 0x001fe2000c101906 */
[----:B------:R-:W-:Y:S05]  /*0a10*/  EXIT ;  /* 0x000000000000794d */ /* 0x000fea0003800000 */
.L_x_0:
[----:B------:R-:W-:-:S00]  /*0a20*/  BRA `(.L_x_0) ;  /* 0xfffffffc00fc7947 */ /* 0x000fc0000383ffff */
[----:B------:R-:W-:-:S00]  /*0a30*/  NOP ;  /* 0x0000000000007918 */ /* 0x000fc00000000000 */
        /* <DEDUP_REMOVED lines=12> */
.L_x_1:


//--------------------- .nv.shared.triton_red_fused_div_mse_loss_35 --------------------------
	.section	.nv.shared.triton_red_fused_div_mse_loss_35,"aw",@nobits
	.sectionflags	@""
	.align	16
	.zero		1024


//--------------------- .nv.constant0.triton_red_fused_div_mse_loss_35 --------------------------
	.section	.nv.constant0.triton_red_fused_div_mse_loss_35,"a",@progbits
	.sectionflags	@""
	.align	4
.nv.constant0.triton_red_fused_div_mse_loss_35:
	.zero		560
